//
// Generated by NVIDIA NVVM Compiler
//
// Compiler Build ID: CL-36424714
// Cuda compilation tools, release 13.0, V13.0.88
// Based on NVVM 20.0.0
//

.version 9.0
.target sm_100
.address_size 64

	// .globl	_Z9dotKernelPfS_S_

.visible .entry _Z9dotKernelPfS_S_(
	.param .u64 .ptr .align 1 _Z9dotKernelPfS_S__param_0,
	.param .u64 .ptr .align 1 _Z9dotKernelPfS_S__param_1,
	.param .u64 .ptr .align 1 _Z9dotKernelPfS_S__param_2
)
{
	.reg .pred 	%p<6>;
	.reg .b32 	%r<39>;
	.reg .b32 	%f<22>;
	.reg .b64 	%rd<25>;

	ld.param.u64 	%rd8, [_Z9dotKernelPfS_S__param_0];
	ld.param.u64 	%rd10, [_Z9dotKernelPfS_S__param_1];
	ld.param.u64 	%rd9, [_Z9dotKernelPfS_S__param_2];
	cvta.to.global.u64 	%rd1, %rd10;
	mov.u32 	%r26, %ctaid.x;
	mov.u32 	%r1, %ntid.x;
	mul.lo.s32 	%r2, %r26, %r1;
	mov.u32 	%r27, %tid.x;
	add.s32 	%r3, %r2, %r27;
	rem.s32 	%r4, 16384, %r3;
	setp.gt.u32 	%p1, %r4, 127;
	@%p1 bra 	$L__BB0_7;
	cvta.to.global.u64 	%rd11, %rd8;
	cvta.to.global.u64 	%rd12, %rd9;
	mul.wide.s32 	%rd13, %r3, 4;
	add.s64 	%rd2, %rd11, %rd13;
	mul.wide.u32 	%rd14, %r2, 4;
	add.s64 	%rd3, %rd12, %rd14;
	neg.s32 	%r28, %r4;
	and.b32  	%r5, %r28, 3;
	setp.eq.s32 	%p2, %r5, 0;
	mov.u32 	%r38, %r4;
	@%p2 bra 	$L__BB0_4;
	ld.global.f32 	%f20, [%rd3];
	mul.lo.s32 	%r29, %r1, %r4;
	mul.wide.u32 	%rd15, %r29, 4;
	add.s64 	%rd24, %rd1, %rd15;
	mul.wide.u32 	%rd5, %r1, 4;
	neg.s32 	%r32, %r5;
	add.s32 	%r38, %r4, %r5;
$L__BB0_3:
	.pragma "nounroll";
	ld.global.f32 	%f7, [%rd2];
	ld.global.f32 	%f8, [%rd24];
	fma.rn.f32 	%f20, %f7, %f8, %f20;
	st.global.f32 	[%rd3], %f20;
	add.s64 	%rd24, %rd24, %rd5;
	add.s32 	%r32, %r32, 1;
	setp.ne.s32 	%p3, %r32, 0;
	@%p3 bra 	$L__BB0_3;
$L__BB0_4:
	setp.gt.u32 	%p4, %r4, 124;
	@%p4 bra 	$L__BB0_7;
	ld.global.f32 	%f21, [%rd3];
	mul.lo.s32 	%r34, %r1, %r38;
	add.s32 	%r37, %r34, %r1;
	shl.b32 	%r12, %r1, 2;
	add.s32 	%r30, %r38, 2;
	mul.lo.s32 	%r36, %r1, %r30;
	add.s32 	%r31, %r38, 3;
	mul.lo.s32 	%r35, %r1, %r31;
$L__BB0_6:
	ld.global.f32 	%f9, [%rd2];
	mul.wide.u32 	%rd16, %r34, 4;
	add.s64 	%rd17, %rd1, %rd16;
	ld.global.f32 	%f10, [%rd17];
	fma.rn.f32 	%f11, %f9, %f10, %f21;
	st.global.f32 	[%rd3], %f11;
	ld.global.f32 	%f12, [%rd2];
	mul.wide.u32 	%rd18, %r37, 4;
	add.s64 	%rd19, %rd1, %rd18;
	ld.global.f32 	%f13, [%rd19];
	fma.rn.f32 	%f14, %f12, %f13, %f11;
	st.global.f32 	[%rd3], %f14;
	ld.global.f32 	%f15, [%rd2];
	mul.wide.u32 	%rd20, %r36, 4;
	add.s64 	%rd21, %rd1, %rd20;
	ld.global.f32 	%f16, [%rd21];
	fma.rn.f32 	%f17, %f15, %f16, %f14;
	st.global.f32 	[%rd3], %f17;
	ld.global.f32 	%f18, [%rd2];
	mul.wide.u32 	%rd22, %r35, 4;
	add.s64 	%rd23, %rd1, %rd22;
	ld.global.f32 	%f19, [%rd23];
	fma.rn.f32 	%f21, %f18, %f19, %f17;
	st.global.f32 	[%rd3], %f21;
	add.s32 	%r38, %r38, 4;
	add.s32 	%r37, %r37, %r12;
	add.s32 	%r36, %r36, %r12;
	add.s32 	%r35, %r35, %r12;
	add.s32 	%r34, %r34, %r12;
	setp.ne.s32 	%p5, %r38, 128;
	@%p5 bra 	$L__BB0_6;
$L__BB0_7:
	ret;

}


// ===== COMPILED SASS (sm_100) =====

	.target	sm_100

	.elftype	@"ET_EXEC"


//--------------------- .note.nv.tkinfo           --------------------------
	.section	.note.nv.tkinfo,"",@"SHT_NOTE"
	.sectionflags	@"SHF_NOTE_NV_TKINFO"
	.tkinfo
        /*0018*/ 	.word	0x00000002
        /*0030*/ 	.string	""
        /*0030*/ 	.string	"ptxas"
        /*0030*/ 	.string	"Cuda compilation tools, release 13.0, V13.0.88"
        /*0030*/ 	.string	"Build cuda_13.0.r13.0/compiler.36424714_0"
        /*0030*/ 	.string	"-arch sm_100 -m 64 "



//--------------------- .note.nv.cuinfo           --------------------------
	.section	.note.nv.cuinfo,"",@"SHT_NOTE"
	.sectionflags	@"SHF_NOTE_NV_CUINFO"
        /*0018*/ 	.short	0x0002
        /*001a*/ 	.short	0x0064
        /*001c*/ 	.short	0x0082
	.zero		2


//--------------------- .nv.info                  --------------------------
	.section	.nv.info,"",@"SHT_CUDA_INFO"
	.align	4


	//----- nvinfo : EIATTR_REGCOUNT
	.align		4
        /*0000*/ 	.byte	0x04, 0x2f
        /*0002*/ 	.short	(.L_1 - .L_0)
	.align		4
.L_0:
        /*0004*/ 	.word	index@(_Z9dotKernelPfS_S_)
        /*0008*/ 	.word	0x0000001e


	//----- nvinfo : EIATTR_FRAME_SIZE
	.align		4
.L_1:
        /*000c*/ 	.byte	0x04, 0x11
        /*000e*/ 	.short	(.L_3 - .L_2)
	.align		4
.L_2:
        /*0010*/ 	.word	index@(_Z9dotKernelPfS_S_)
        /*0014*/ 	.word	0x00000000


	//----- nvinfo : EIATTR_MIN_STACK_SIZE
	.align		4
.L_3:
        /*0018*/ 	.byte	0x04, 0x12
        /*001a*/ 	.short	(.L_5 - .L_4)
	.align		4
.L_4:
        /*001c*/ 	.word	index@(_Z9dotKernelPfS_S_)
        /*0020*/ 	.word	0x00000000
.L_5:


//--------------------- .nv.compat                --------------------------
	.section	.nv.compat,"",@"SHT_CUDA_COMPAT_INFO"
	.align	4
        /*0000*/ 	.byte	0x02, 0x09, 0x00, 0x00, 0x02, 0x02, 0x01, 0x00, 0x02, 0x05, 0x05, 0x00, 0x03, 0x07, 0x01, 0x01
        /*0010*/ 	.byte	0x02, 0x03, 0x00, 0x00, 0x02, 0x06, 0x01, 0x00, 0x04, 0x0b, 0x08, 0x00, 0x09, 0x00, 0x00, 0x00
        /*0020*/ 	.byte	0x00, 0x00, 0x00, 0x00


//--------------------- .nv.info._Z9dotKernelPfS_S_ --------------------------
	.section	.nv.info._Z9dotKernelPfS_S_,"",@"SHT_CUDA_INFO"
	.sectionflags	@""
	.align	4


	//----- nvinfo : EIATTR_CUDA_API_VERSION
	.align		4
        /*0000*/ 	.byte	0x04, 0x37
        /*0002*/ 	.short	(.L_7 - .L_6)
.L_6:
        /*0004*/ 	.word	0x00000082


	//----- nvinfo : EIATTR_KPARAM_INFO
	.align		4
.L_7:
        /*0008*/ 	.byte	0x04, 0x17
        /*000a*/ 	.short	(.L_9 - .L_8)
.L_8:
        /*000c*/ 	.word	0x00000000
        /*0010*/ 	.short	0x0002
        /*0012*/ 	.short	0x0010
        /*0014*/ 	.byte	0x00, 0xf5, 0x21, 0x00


	//----- nvinfo : EIATTR_KPARAM_INFO
	.align		4
.L_9:
        /*0018*/ 	.byte	0x04, 0x17
        /*001a*/ 	.short	(.L_11 - .L_10)
.L_10:
        /*001c*/ 	.word	0x00000000
        /*0020*/ 	.short	0x0001
        /*0022*/ 	.short	0x0008
        /*0024*/ 	.byte	0x00, 0xf5, 0x21, 0x00


	//----- nvinfo : EIATTR_KPARAM_INFO
	.align		4
.L_11:
        /*0028*/ 	.byte	0x04, 0x17
        /*002a*/ 	.short	(.L_13 - .L_12)
.L_12:
        /*002c*/ 	.word	0x00000000
        /*0030*/ 	.short	0x0000
        /*0032*/ 	.short	0x0000
        /*0034*/ 	.byte	0x00, 0xf5, 0x21, 0x00


	//----- nvinfo : EIATTR_SPARSE_MMA_MASK
	.align		4
.L_13:
        /*0038*/ 	.byte	0x03, 0x50
        /*003a*/ 	.short	0x0000


	//----- nvinfo : EIATTR_MAXREG_COUNT
	.align		4
        /*003c*/ 	.byte	0x03, 0x1b
        /*003e*/ 	.short	0x00ff


	//----- nvinfo : EIATTR_MERCURY_ISA_VERSION
	.align		4
        /*0040*/ 	.byte	0x03, 0x5f
        /*0042*/ 	.short	0x0101


	//----- nvinfo : EIATTR_VRC_CTA_INIT_COUNT
	.align		4
        /*0044*/ 	.byte	0x02, 0x4a
	.zero		1
	.zero		1


	//----- nvinfo : EIATTR_EXIT_INSTR_OFFSETS
	.align		4
        /*0048*/ 	.byte	0x04, 0x1c
        /*004a*/ 	.short	(.L_15 - .L_14)


	//   ....[0]....
.L_14:
        /*004c*/ 	.word	0x000001a0


	//   ....[1]....
        /*0050*/ 	.word	0x00000350


	//   ....[2]....
        /*0054*/ 	.word	0x00000590


	//----- nvinfo : EIATTR_CRS_STACK_SIZE
	.align		4
.L_15:
        /*0058*/ 	.byte	0x04, 0x1e
        /*005a*/ 	.short	(.L_17 - .L_16)
.L_16:
        /*005c*/ 	.word	0x00000000


	//----- nvinfo : EIATTR_CBANK_PARAM_SIZE
	.align		4
.L_17:
        /*0060*/ 	.byte	0x03, 0x19
        /*0062*/ 	.short	0x0018


	//----- nvinfo : EIATTR_PARAM_CBANK
	.align		4
        /*0064*/ 	.byte	0x04, 0x0a
        /*0066*/ 	.short	(.L_19 - .L_18)
	.align		4
.L_18:
        /*0068*/ 	.word	index@(.nv.constant0._Z9dotKernelPfS_S_)
        /*006c*/ 	.short	0x0380
        /*006e*/ 	.short	0x0018


	//----- nvinfo : EIATTR_SW_WAR
	.align		4
.L_19:
        /*0070*/ 	.byte	0x04, 0x36
        /*0072*/ 	.short	(.L_21 - .L_20)
.L_20:
        /*0074*/ 	.word	0x00000008
.L_21:


//--------------------- .nv.callgraph             --------------------------
	.section	.nv.callgraph,"",@"SHT_CUDA_CALLGRAPH"
	.align	4
	.sectionentsize	8
	.align		4
        /*0000*/ 	.word	0x00000000
	.align		4
        /*0004*/ 	.word	0xffffffff
	.align		4
        /*0008*/ 	.word	0x00000000
	.align		4
        /*000c*/ 	.word	0xfffffffe
	.align		4
        /*0010*/ 	.word	0x00000000
	.align		4
        /*0014*/ 	.word	0xfffffffd
	.align		4
        /*0018*/ 	.word	0x00000000
	.align		4
        /*001c*/ 	.word	0xfffffffc


//--------------------- .text._Z9dotKernelPfS_S_  --------------------------
	.section	.text._Z9dotKernelPfS_S_,"ax",@progbits
	.align	128
        .global         _Z9dotKernelPfS_S_
        .type           _Z9dotKernelPfS_S_,@function
        .size           _Z9dotKernelPfS_S_,(.L_x_5 - _Z9dotKernelPfS_S_)
        .other          _Z9dotKernelPfS_S_,@"STO_CUDA_ENTRY STV_DEFAULT"
_Z9dotKernelPfS_S_:
.text._Z9dotKernelPfS_S_:
[----:B------:R-:W-:Y:S01]  /*0000*/  LDC R1, c[0x0][0x37c] ;  /* 0x0000df00ff017b82 */ /* 0x000fe20000000800 */
[----:B------:R-:W0:Y:S07]  /*0010*/  S2R R2, SR_TID.X ;  /* 0x0000000000027919 */ /* 0x000e2e0000002100 */
[----:B------:R-:W1:Y:S08]  /*0020*/  S2UR UR4, SR_CTAID.X ;  /* 0x00000000000479c3 */ /* 0x000e700000002500 */
[----:B------:R-:W1:Y:S02]  /*0030*/  LDC R0, c[0x0][0x360] ;  /* 0x0000d800ff007b82 */ /* 0x000e640000000800 */
[----:B-1----:R-:W-:-:S05]  /*0040*/  IMAD R7, R0, UR4, RZ ;  /* 0x0000000400077c24 */ /* 0x002fca000f8e02ff */
[----:B0-----:R-:W-:-:S04]  /*0050*/  IADD3 R9, PT, PT, R7, R2, RZ ;  /* 0x0000000207097210 */ /* 0x001fc80007ffe0ff */
[-C--:B------:R-:W-:Y:S02]  /*0060*/  IABS R6, R9.reuse ;  /* 0x0000000900067213 */ /* 0x080fe40000000000 */
[----:B------:R-:W-:Y:S02]  /*0070*/  IABS R8, R9 ;  /* 0x0000000900087213 */ /* 0x000fe40000000000 */
[----:B------:R-:W0:Y:S03]  /*0080*/  I2F.RP R4, R6 ;  /* 0x0000000600047306 */ /* 0x000e260000209400 */
[----:B------:R-:W-:-:S05]  /*0090*/  IMAD.MOV R8, RZ, RZ, -R8 ;  /* 0x000000ffff087224 */ /* 0x000fca00078e0a08 */
[----:B0-----:R-:W0:Y:S02]  /*00a0*/  MUFU.RCP R4, R4 ;  /* 0x0000000400047308 */ /* 0x001e240000001000 */
[----:B0-----:R-:W-:-:S06]  /*00b0*/  IADD3 R2, PT, PT, R4, 0xffffffe, RZ ;  /* 0x0ffffffe04027810 */ /* 0x001fcc0007ffe0ff */
[----:B------:R0:W1:Y:S02]  /*00c0*/  F2I.FTZ.U32.TRUNC.NTZ R3, R2 ;  /* 0x0000000200037305 */ /* 0x000064000021f000 */
[----:B0-----:R-:W-:Y:S01]  /*00d0*/  HFMA2 R2, -RZ, RZ, 0, 0 ;  /* 0x00000000ff027431 */ /* 0x001fe200000001ff */
[----:B-1----:R-:W-:-:S05]  /*00e0*/  IADD3 R5, PT, PT, RZ, -R3, RZ ;  /* 0x80000003ff057210 */ /* 0x002fca0007ffe0ff */
[----:B------:R-:W-:-:S04]  /*00f0*/  IMAD R5, R5, R6, RZ ;  /* 0x0000000605057224 */ /* 0x000fc800078e02ff */
[----:B------:R-:W-:-:S06]  /*0100*/  IMAD.HI.U32 R3, R3, R5, R2 ;  /* 0x0000000503037227 */ /* 0x000fcc00078e0002 */
[----:B------:R-:W-:-:S04]  /*0110*/  IMAD.HI.U32 R3, R3, 0x4000, RZ ;  /* 0x0000400003037827 */ /* 0x000fc800078e00ff */
[----:B------:R-:W-:-:S05]  /*0120*/  IMAD R11, R3, R8, 0x4000 ;  /* 0x00004000030b7424 */ /* 0x000fca00078e0208 */
[----:B------:R-:W-:-:S13]  /*0130*/  ISETP.GT.U32.AND P0, PT, R6, R11, PT ;  /* 0x0000000b0600720c */ /* 0x000fda0003f04070 */
[----:B------:R-:W-:Y:S02]  /*0140*/  @!P0 IADD3 R11, PT, PT, R11, -R6, RZ ;  /* 0x800000060b0b8210 */ /* 0x000fe40007ffe0ff */
[----:B------:R-:W-:Y:S02]  /*0150*/  ISETP.NE.AND P0, PT, R9, RZ, PT ;  /* 0x000000ff0900720c */ /* 0x000fe40003f05270 */
[----:B------:R-:W-:-:S13]  /*0160*/  ISETP.GT.U32.AND P1, PT, R6, R11, PT ;  /* 0x0000000b0600720c */ /* 0x000fda0003f24070 */
[----:B------:R-:W-:Y:S02]  /*0170*/  @!P1 IADD3 R11, PT, PT, R11, -R6, RZ ;  /* 0x800000060b0b9210 */ /* 0x000fe40007ffe0ff */
[----:B------:R-:W-:-:S04]  /*0180*/  @!P0 LOP3.LUT R11, RZ, R9, RZ, 0x33, !PT ;  /* 0x00000009ff0b8212 */ /* 0x000fc800078e33ff */
[----:B------:R-:W-:-:S13]  /*0190*/  ISETP.GT.U32.AND P0, PT, R11, 0x7f, PT ;  /* 0x0000007f0b00780c */ /* 0x000fda0003f04070 */
[----:B------:R-:W-:Y:S05]  /*01a0*/  @P0 EXIT ;  /* 0x000000000000094d */ /* 0x000fea0003800000 */
[----:B------:R-:W0:Y:S01]  /*01b0*/  LDC.64 R4, c[0x0][0x390] ;  /* 0x0000e400ff047b82 */ /* 0x000e220000000a00 */
[C---:B------:R-:W-:Y:S01]  /*01c0*/  IADD3 R6, PT, PT, -R11.reuse, RZ, RZ ;  /* 0x000000ff0b067210 */ /* 0x040fe20007ffe1ff */
[----:B------:R-:W1:Y:S01]  /*01d0*/  LDCU.64 UR4, c[0x0][0x358] ;  /* 0x00006b00ff0477ac */ /* 0x000e620008000a00 */
[----:B------:R-:W-:Y:S01]  /*01e0*/  BSSY.RECONVERGENT B0, `(.L_x_0) ;  /* 0x0000016000007945 */ /* 0x000fe20003800200 */
[----:B------:R-:W-:Y:S02]  /*01f0*/  ISETP.GT.U32.AND P0, PT, R11, 0x7c, PT ;  /* 0x0000007c0b00780c */ /* 0x000fe40003f04070 */
[----:B------:R-:W-:Y:S02]  /*0200*/  LOP3.LUT P1, R6, R6, 0x3, RZ, 0xc0, !PT ;  /* 0x0000000306067812 */ /* 0x000fe4000782c0ff */
[----:B------:R-:W2:Y:S01]  /*0210*/  LDC.64 R2, c[0x0][0x380] ;  /* 0x0000e000ff027b82 */ /* 0x000ea20000000a00 */
[----:B0-----:R-:W-:-:S04]  /*0220*/  IMAD.WIDE.U32 R4, R7, 0x4, R4 ;  /* 0x0000000407047825 */ /* 0x001fc800078e0004 */
[----:B------:R-:W-:Y:S02]  /*0230*/  IMAD.MOV.U32 R7, RZ, RZ, R11 ;  /* 0x000000ffff077224 */ /* 0x000fe400078e000b */
[----:B--2---:R-:W-:-:S04]  /*0240*/  IMAD.WIDE R2, R9, 0x4, R2 ;  /* 0x0000000409027825 */ /* 0x004fc800078e0202 */
[----:B-1----:R-:W-:Y:S05]  /*0250*/  @!P1 BRA `(.L_x_1) ;  /* 0x0000000000389947 */ /* 0x002fea0003800000 */
[----:B------:R0:W5:Y:S01]  /*0260*/  LDG.E R15, desc[UR4][R4.64] ;  /* 0x00000004040f7981 */ /* 0x000162000c1e1900 */
[----:B------:R-:W1:Y:S01]  /*0270*/  LDC.64 R8, c[0x0][0x388] ;  /* 0x0000e200ff087b82 */ /* 0x000e620000000a00 */
[C---:B------:R-:W-:Y:S01]  /*0280*/  IMAD R13, R11.reuse, R0, RZ ;  /* 0x000000000b0d7224 */ /* 0x040fe200078e02ff */
[----:B------:R-:W-:Y:S02]  /*0290*/  IADD3 R7, PT, PT, R11, R6, RZ ;  /* 0x000000060b077210 */ /* 0x000fe40007ffe0ff */
[----:B------:R-:W-:Y:S01]  /*02a0*/  IADD3 R6, PT, PT, -R6, RZ, RZ ;  /* 0x000000ff06067210 */ /* 0x000fe20007ffe1ff */
[----:B01----:R-:W-:-:S07]  /*02b0*/  IMAD.WIDE.U32 R8, R13, 0x4, R8 ;  /* 0x000000040d087825 */ /* 0x003fce00078e0008 */
.L_x_2:
[----:B------:R-:W2:Y:S04]  /*02c0*/  LDG.E R10, desc[UR4][R2.64] ;  /* 0x00000004020a7981 */ /* 0x000ea8000c1e1900 */
[----:B0-----:R0:W2:Y:S01]  /*02d0*/  LDG.E R11, desc[UR4][R8.64] ;  /* 0x00000004080b7981 */ /* 0x0010a2000c1e1900 */
[----:B------:R-:W-:-:S04]  /*02e0*/  IADD3 R6, PT, PT, R6, 0x1, RZ ;  /* 0x0000000106067810 */ /* 0x000fc80007ffe0ff */
[----:B------:R-:W-:Y:S01]  /*02f0*/  ISETP.NE.AND P1, PT, R6, RZ, PT ;  /* 0x000000ff0600720c */ /* 0x000fe20003f25270 */
[----:B0-----:R-:W-:-:S04]  /*0300*/  IMAD.WIDE.U32 R8, R0, 0x4, R8 ;  /* 0x0000000400087825 */ /* 0x001fc800078e0008 */
[----:B--2--5:R-:W-:-:S05]  /*0310*/  FFMA R15, R10, R11, R15 ;  /* 0x0000000b0a0f7223 */ /* 0x024fca000000000f */
[----:B------:R0:W-:Y:S03]  /*0320*/  STG.E desc[UR4][R4.64], R15 ;  /* 0x0000000f04007986 */ /* 0x0001e6000c101904 */
[----:B------:R-:W-:Y:S05]  /*0330*/  @P1 BRA `(.L_x_2) ;  /* 0xfffffffc00e01947 */ /* 0x000fea000383ffff */
.L_x_1:
[----:B------:R-:W-:Y:S05]  /*0340*/  BSYNC.RECONVERGENT B0 ;  /* 0x0000000000007941 */ /* 0x000fea0003800200 */
.L_x_0:
[----:B------:R-:W-:Y:S05]  /*0350*/  @P0 EXIT ;  /* 0x000000000000094d */ /* 0x000fea0003800000 */
[----:B------:R1:W5:Y:S01]  /*0360*/  LDG.E R21, desc[UR4][R4.64] ;  /* 0x0000000404157981 */ /* 0x000362000c1e1900 */
[C---:B------:R-:W-:Y:S01]  /*0370*/  IADD3 R17, PT, PT, R7.reuse, 0x3, RZ ;  /* 0x0000000307117810 */ /* 0x040fe20007ffe0ff */
[CC--:B------:R-:W-:Y:S02]  /*0380*/  IMAD R11, R7.reuse, R0.reuse, RZ ;  /* 0x00000000070b7224 */ /* 0x0c0fe400078e02ff */
[----:B------:R-:W-:Y:S02]  /*0390*/  VIADD R13, R7, 0x2 ;  /* 0x00000002070d7836 */ /* 0x000fe40000000000 */
[-C--:B------:R-:W-:Y:S01]  /*03a0*/  IMAD R17, R17, R0.reuse, RZ ;  /* 0x0000000011117224 */ /* 0x080fe200078e02ff */
[-C--:B0-----:R-:W-:Y:S01]  /*03b0*/  IADD3 R15, PT, PT, R11, R0.reuse, RZ ;  /* 0x000000000b0f7210 */ /* 0x081fe20007ffe0ff */
[----:B------:R-:W-:-:S07]  /*03c0*/  IMAD R13, R13, R0, RZ ;  /* 0x000000000d0d7224 */ /* 0x000fce00078e02ff */
.L_x_3:
[----:B0-----:R-:W0:Y:S01]  /*03d0*/  LDC.64 R8, c[0x0][0x388] ;  /* 0x0000e200ff087b82 */ /* 0x001e220000000a00 */
[----:B------:R-:W2:Y:S01]  /*03e0*/  LDG.E R6, desc[UR4][R2.64] ;  /* 0x0000000402067981 */ /* 0x000ea2000c1e1900 */
[----:B0-----:R-:W-:-:S06]  /*03f0*/  IMAD.WIDE.U32 R18, R11, 0x4, R8 ;  /* 0x000000040b127825 */ /* 0x001fcc00078e0008 */
[----:B------:R-:W2:Y:S02]  /*0400*/  LDG.E R18, desc[UR4][R18.64] ;  /* 0x0000000412127981 */ /* 0x000ea4000c1e1900 */
[----:B--2--5:R-:W-:Y:S01]  /*0410*/  FFMA R25, R6, R18, R21 ;  /* 0x0000001206197223 */ /* 0x024fe20000000015 */
[----:B------:R-:W-:-:S04]  /*0420*/  IMAD.WIDE.U32 R20, R15, 0x4, R8 ;  /* 0x000000040f147825 */ /* 0x000fc800078e0008 */
[----:B------:R0:W-:Y:S04]  /*0430*/  STG.E desc[UR4][R4.64], R25 ;  /* 0x0000001904007986 */ /* 0x0001e8000c101904 */
[----:B------:R-:W2:Y:S04]  /*0440*/  LDG.E R20, desc[UR4][R20.64] ;  /* 0x0000000414147981 */ /* 0x000ea8000c1e1900 */
[----:B------:R-:W2:Y:S01]  /*0450*/  LDG.E R6, desc[UR4][R2.64] ;  /* 0x0000000402067981 */ /* 0x000ea2000c1e1900 */
[----:B------:R-:W-:-:S04]  /*0460*/  IMAD.WIDE.U32 R22, R13, 0x4, R8 ;  /* 0x000000040d167825 */ /* 0x000fc800078e0008 */
[----:B--2---:R-:W-:-:S05]  /*0470*/  FFMA R27, R6, R20, R25 ;  /* 0x00000014061b7223 */ /* 0x004fca0000000019 */
        /* <DEDUP_REMOVED lines=8> */
[----:B------:R-:W-:-:S04]  /*0500*/  IADD3 R7, PT, PT, R7, 0x4, RZ ;  /* 0x0000000407077810 */ /* 0x000fc80007ffe0ff */
[----:B------:R-:W-:Y:S01]  /*0510*/  ISETP.NE.AND P0, PT, R7, 0x80, PT ;  /* 0x000000800700780c */ /* 0x000fe20003f05270 */
[C---:B------:R-:W-:Y:S01]  /*0520*/  IMAD R15, R0.reuse, 0x4, R15 ;  /* 0x00000004000f7824 */ /* 0x040fe200078e020f */
[C---:B------:R-:W-:Y:S02]  /*0530*/  LEA R13, R0.reuse, R13, 0x2 ;  /* 0x0000000d000d7211 */ /* 0x040fe400078e10ff */
[C---:B------:R-:W-:Y:S02]  /*0540*/  LEA R17, R0.reuse, R17, 0x2 ;  /* 0x0000001100117211 */ /* 0x040fe400078e10ff */
[----:B------:R-:W-:Y:S01]  /*0550*/  LEA R11, R0, R11, 0x2 ;  /* 0x0000000b000b7211 */ /* 0x000fe200078e10ff */
[----:B--2---:R-:W-:-:S05]  /*0560*/  FFMA R21, R6, R8, R19 ;  /* 0x0000000806157223 */ /* 0x004fca0000000013 */
[----:B------:R0:W-:Y:S01]  /*0570*/  STG.E desc[UR4][R4.64], R21 ;  /* 0x0000001504007986 */ /* 0x0001e2000c101904 */
[----:B------:R-:W-:Y:S05]  /*0580*/  @P0 BRA `(.L_x_3) ;  /* 0xfffffffc00900947 */ /* 0x000fea000383ffff */
[----:B------:R-:W-:Y:S05]  /*0590*/  EXIT ;  /* 0x000000000000794d */ /* 0x000fea0003800000 */
.L_x_4:
[----:B------:R-:W-:-:S00]  /*05a0*/  BRA `(.L_x_4) ;  /* 0xfffffffc00fc7947 */ /* 0x000fc0000383ffff */
[----:B------:R-:W-:-:S00]  /*05b0*/  NOP ;  /* 0x0000000000007918 */ /* 0x000fc00000000000 */
        /* <DEDUP_REMOVED lines=12> */
.L_x_5:


//--------------------- .nv.shared.reserved.0     --------------------------
	.section	.nv.shared.reserved.0,"aw",@nobits
	.weak		__nv_reservedSMEM_offset_0_alias
	.size		__nv_reservedSMEM_offset_0_alias, 0, 64
	.other		__nv_reservedSMEM_offset_0_alias,@"STO_CUDA_RESERVED_SHARED STV_DEFAULT"
__nv_reservedSMEM_offset_0_alias:
	.zero		0
	.zero		64


//--------------------- .nv.constant0._Z9dotKernelPfS_S_ --------------------------
	.section	.nv.constant0._Z9dotKernelPfS_S_,"a",@progbits
	.sectionflags	@""
	.align	4
.nv.constant0._Z9dotKernelPfS_S_:
	.zero		920


//--------------------- SYMBOLS --------------------------

	.type		.nv.reservedSmem.offset0,@object
	.size		.nv.reservedSmem.offset0,0x4
